	.headerflags	@"EF_CUDA_TEXMODE_UNIFIED EF_CUDA_64BIT_ADDRESS EF_CUDA_ACCELERATORS EF_CUDA_SM90 EF_CUDA_VIRTUAL_SM(EF_CUDA_SM90)"
	.elftype	@"ET_EXEC"


//--------------------- .nv.info                  --------------------------
	.section	.nv.info,"",@"SHT_CUDA_INFO"
	.align	4


	//----- nvinfo : EIATTR_REGCOUNT
	.align		4
        /*0000*/ 	.byte	0x04, 0x2f
        /*0002*/ 	.short	(.L_1 - .L_0)
	.align		4
.L_0:
        /*0004*/ 	.word	index@(triton_poi_fused_cat_29)
        /*0008*/ 	.word	0x00000020


	//----- nvinfo : EIATTR_MIN_STACK_SIZE
	.align		4
.L_1:
        /*000c*/ 	.byte	0x04, 0x12
        /*000e*/ 	.short	(.L_3 - .L_2)
	.align		4
.L_2:
        /*0010*/ 	.word	index@(triton_poi_fused_cat_29)
        /*0014*/ 	.word	0x00000000


	//----- nvinfo : EIATTR_FRAME_SIZE
	.align		4
.L_3:
        /*0018*/ 	.byte	0x04, 0x11
        /*001a*/ 	.short	(.L_5 - .L_4)
	.align		4
.L_4:
        /*001c*/ 	.word	index@(triton_poi_fused_cat_29)
        /*0020*/ 	.word	0x00000000


	//----- nvinfo : EIATTR_MIN_STACK_SIZE
	.align		4
.L_5:
        /*0024*/ 	.byte	0x04, 0x12
        /*0026*/ 	.short	(.L_7 - .L_6)
	.align		4
.L_6:
        /*0028*/ 	.word	index@(triton_poi_fused_cat_29)
        /*002c*/ 	.word	0x00000000
.L_7:


//--------------------- .nv.info.triton_poi_fused_cat_29 --------------------------
	.section	.nv.info.triton_poi_fused_cat_29,"",@"SHT_CUDA_INFO"
	.sectionflags	@""
	.align	4


	//----- nvinfo : EIATTR_CUDA_API_VERSION
	.align		4
        /*0000*/ 	.byte	0x04, 0x37
        /*0002*/ 	.short	(.L_9 - .L_8)
.L_8:
        /*0004*/ 	.word	0x0000007c


	//----- nvinfo : EIATTR_KPARAM_INFO
	.align		4
.L_9:
        /*0008*/ 	.byte	0x04, 0x17
        /*000a*/ 	.short	(.L_11 - .L_10)
.L_10:
        /*000c*/ 	.word	0x00000000
        /*0010*/ 	.short	0x0004
        /*0012*/ 	.short	0x0020
        /*0014*/ 	.byte	0x00, 0xf0, 0x11, 0x00


	//----- nvinfo : EIATTR_KPARAM_INFO
	.align		4
.L_11:
        /*0018*/ 	.byte	0x04, 0x17
        /*001a*/ 	.short	(.L_13 - .L_12)
.L_12:
        /*001c*/ 	.word	0x00000000
        /*0020*/ 	.short	0x0003
        /*0022*/ 	.short	0x0018
        /*0024*/ 	.byte	0x00, 0xf4, 0x21, 0x00


	//----- nvinfo : EIATTR_KPARAM_INFO
	.align		4
.L_13:
        /*0028*/ 	.byte	0x04, 0x17
        /*002a*/ 	.short	(.L_15 - .L_14)
.L_14:
        /*002c*/ 	.word	0x00000000
        /*0030*/ 	.short	0x0002
        /*0032*/ 	.short	0x0010
        /*0034*/ 	.byte	0x00, 0xf4, 0x21, 0x00


	//----- nvinfo : EIATTR_KPARAM_INFO
	.align		4
.L_15:
        /*0038*/ 	.byte	0x04, 0x17
        /*003a*/ 	.short	(.L_17 - .L_16)
.L_16:
        /*003c*/ 	.word	0x00000000
        /*0040*/ 	.short	0x0001
        /*0042*/ 	.short	0x0008
        /*0044*/ 	.byte	0x00, 0xf4, 0x21, 0x00


	//----- nvinfo : EIATTR_KPARAM_INFO
	.align		4
.L_17:
        /*0048*/ 	.byte	0x04, 0x17
        /*004a*/ 	.short	(.L_19 - .L_18)
.L_18:
        /*004c*/ 	.word	0x00000000
        /*0050*/ 	.short	0x0000
        /*0052*/ 	.short	0x0000
        /*0054*/ 	.byte	0x00, 0xf4, 0x21, 0x00


	//----- nvinfo : EIATTR_SPARSE_MMA_MASK
	.align		4
.L_19:
        /*0058*/ 	.byte	0x03, 0x50
        /*005a*/ 	.short	0x0000


	//----- nvinfo : EIATTR_MAXREG_COUNT
	.align		4
        /*005c*/ 	.byte	0x03, 0x1b
        /*005e*/ 	.short	0x00ff


	//----- nvinfo : EIATTR_EXIT_INSTR_OFFSETS
	.align		4
        /*0060*/ 	.byte	0x04, 0x1c
        /*0062*/ 	.short	(.L_21 - .L_20)


	//   ....[0]....
.L_20:
        /*0064*/ 	.word	0x000007a0


	//----- nvinfo : EIATTR_REQNTID
	.align		4
.L_21:
        /*0068*/ 	.byte	0x04, 0x10
        /*006a*/ 	.short	(.L_23 - .L_22)
.L_22:
        /*006c*/ 	.word	0x00000080
        /*0070*/ 	.word	0x00000001
        /*0074*/ 	.word	0x00000001


	//----- nvinfo : EIATTR_CBANK_PARAM_SIZE
	.align		4
.L_23:
        /*0078*/ 	.byte	0x03, 0x19
        /*007a*/ 	.short	0x0024


	//----- nvinfo : EIATTR_PARAM_CBANK
	.align		4
        /*007c*/ 	.byte	0x04, 0x0a
        /*007e*/ 	.short	(.L_25 - .L_24)
	.align		4
.L_24:
        /*0080*/ 	.word	index@(.nv.constant0.triton_poi_fused_cat_29)
        /*0084*/ 	.short	0x0210
        /*0086*/ 	.short	0x0024


	//----- nvinfo : EIATTR_SW_WAR
	.align		4
.L_25:
        /*0088*/ 	.byte	0x04, 0x36
        /*008a*/ 	.short	(.L_27 - .L_26)
.L_26:
        /*008c*/ 	.word	0x00000008
.L_27:


//--------------------- .nv.callgraph             --------------------------
	.section	.nv.callgraph,"",@"SHT_CUDA_CALLGRAPH"
	.align	4
	.sectionentsize	8
	.align		4
        /*0000*/ 	.word	0x00000000
	.align		4
        /*0004*/ 	.word	0xffffffff
	.align		4
        /*0008*/ 	.word	0x00000000
	.align		4
        /*000c*/ 	.word	0xfffffffe
	.align		4
        /*0010*/ 	.word	0x00000000
	.align		4
        /*0014*/ 	.word	0xfffffffd
	.align		4
        /*0018*/ 	.word	0x00000000
	.align		4
        /*001c*/ 	.word	0xfffffffc


//--------------------- .text.triton_poi_fused_cat_29 --------------------------
	.section	.text.triton_poi_fused_cat_29,"ax",@progbits
	.align	128
        .global         triton_poi_fused_cat_29
        .type           triton_poi_fused_cat_29,@function
        .size           triton_poi_fused_cat_29,(.L_x_1 - triton_poi_fused_cat_29)
        .other          triton_poi_fused_cat_29,@"STO_CUDA_ENTRY STV_DEFAULT"
triton_poi_fused_cat_29:
.text.triton_poi_fused_cat_29:
[----:B------:R-:W-:Y:S01]  /*0000*/  LDC R1, c[0x0][0x28] ;  /* 0x00000a00ff017b82 */ /* 0x000fe20000000800 */
[----:B------:R-:W1:Y:S07]  /*0010*/  S2R R0, SR_TID.X ;  /* 0x0000000000007919 */ /* 0x000e6e0000002100 */
[----:B------:R-:W2:Y:S01]  /*0020*/  LDC.64 R20, c[0x0][0x210] ;  /* 0x00008400ff147b82 */ /* 0x000ea20000000a00 */
[----:B------:R-:W-:Y:S02]  /*0030*/  CS2R R8, SRZ ;  /* 0x0000000000087805 */ /* 0x000fe4000001ff00 */
[----:B------:R-:W-:Y:S01]  /*0040*/  CS2R R10, SRZ ;  /* 0x00000000000a7805 */ /* 0x000fe2000001ff00 */
[----:B------:R-:W3:Y:S01]  /*0050*/  S2R R13, SR_CTAID.X ;  /* 0x00000000000d7919 */ /* 0x000ee20000002500 */
[----:B------:R-:W-:Y:S01]  /*0060*/  ULDC.64 UR4, c[0x0][0x208] ;  /* 0x0000820000047ab9 */ /* 0x000fe20000000a00 */
[----:B------:R-:W-:-:S02]  /*0070*/  ULDC.64 UR6, c[0x0][0x220] ;  /* 0x0000880000067ab9 */ /* 0x000fc40000000a00 */
[----:B------:R-:W4:Y:S01]  /*0080*/  LDC.64 R26, c[0x0][0x218] ;  /* 0x00008600ff1a7b82 */ /* 0x000f220000000a00 */
[----:B-1----:R-:W-:-:S05]  /*0090*/  IMAD.SHL.U32 R0, R0, 0x4, RZ ;  /* 0x0000000400007824 */ /* 0x002fca00078e00ff */
[----:B------:R-:W-:-:S05]  /*00a0*/  LOP3.LUT R0, R0, 0x1fc, RZ, 0xc0, !PT ;  /* 0x000001fc00007812 */ /* 0x000fca00078ec0ff */
[----:B---3--:R-:W-:-:S05]  /*00b0*/  IMAD R0, R13, 0x400, R0 ;  /* 0x000004000d007824 */ /* 0x008fca00078e0200 */
[----:B------:R-:W-:-:S04]  /*00c0*/  SHF.R.S32.HI R3, RZ, 0x1f, R0 ;  /* 0x0000001fff037819 */ /* 0x000fc80000011400 */
[CC--:B------:R-:W-:Y:S02]  /*00d0*/  LEA.HI R2, R3.reuse, R0.reuse, RZ, 0x6 ;  /* 0x0000000003027211 */ /* 0x0c0fe400078f30ff */
[----:B------:R-:W-:Y:S02]  /*00e0*/  LEA.HI R4, R3, R0, RZ, 0x10 ;  /* 0x0000000003047211 */ /* 0x000fe400078f80ff */
[--C-:B------:R-:W-:Y:S02]  /*00f0*/  SHF.R.S32.HI R12, RZ, 0x6, R2.reuse ;  /* 0x00000006ff0c7819 */ /* 0x100fe40000011402 */
[----:B------:R-:W-:Y:S02]  /*0100*/  SHF.R.S32.HI R5, RZ, 0x1f, R2 ;  /* 0x0000001fff057819 */ /* 0x000fe40000011402 */
[----:B------:R-:W-:Y:S02]  /*0110*/  SHF.R.S32.HI R6, RZ, 0x10, R4 ;  /* 0x00000010ff067819 */ /* 0x000fe40000011404 */
[----:B------:R-:W-:-:S02]  /*0120*/  LEA.HI R5, R5, R12, RZ, 0xa ;  /* 0x0000000c05057211 */ /* 0x000fc400078f50ff */
[----:B------:R-:W-:Y:S01]  /*0130*/  LOP3.LUT R3, R2, 0xffffffc0, RZ, 0xc0, !PT ;  /* 0xffffffc002037812 */ /* 0x000fe200078ec0ff */
[----:B------:R-:W-:Y:S01]  /*0140*/  IMAD.SHL.U32 R2, R6, 0x8000, RZ ;  /* 0x0000800006027824 */ /* 0x000fe200078e00ff */
[----:B------:R-:W-:-:S03]  /*0150*/  LOP3.LUT R5, R5, 0xfffffc00, RZ, 0xc0, !PT ;  /* 0xfffffc0005057812 */ /* 0x000fc600078ec0ff */
[----:B------:R-:W-:Y:S02]  /*0160*/  IMAD.IADD R3, R0, 0x1, -R3 ;  /* 0x0000000100037824 */ /* 0x000fe400078e0a03 */
[----:B------:R-:W-:Y:S01]  /*0170*/  IMAD.IADD R12, R12, 0x1, -R5 ;  /* 0x000000010c0c7824 */ /* 0x000fe200078e0a05 */
[----:B------:R-:W-:Y:S01]  /*0180*/  LOP3.LUT R5, R4, 0xffff0000, RZ, 0xc0, !PT ;  /* 0xffff000004057812 */ /* 0x000fe200078ec0ff */
[----:B------:R-:W-:Y:S01]  /*0190*/  IMAD R19, R6, 0x40, R3 ;  /* 0x0000004006137824 */ /* 0x000fe200078e0203 */
[----:B------:R-:W-:Y:S02]  /*01a0*/  CS2R R6, SRZ ;  /* 0x0000000000067805 */ /* 0x000fe4000001ff00 */
[----:B------:R-:W-:Y:S01]  /*01b0*/  ISETP.GE.AND P0, PT, R12, 0x200, PT ;  /* 0x000002000c00780c */ /* 0x000fe20003f06270 */
[----:B----4-:R-:W-:Y:S01]  /*01c0*/  IMAD.WIDE R18, R19, 0x4, R26 ;  /* 0x0000000413127825 */ /* 0x010fe200078e021a */
[----:B------:R-:W-:Y:S02]  /*01d0*/  IADD3 R17, R2, R0, -R5 ;  /* 0x0000000002117210 */ /* 0x000fe40007ffe805 */
[----:B------:R-:W-:-:S03]  /*01e0*/  CS2R R4, SRZ ;  /* 0x0000000000047805 */ /* 0x000fc6000001ff00 */
[----:B--2---:R-:W-:-:S06]  /*01f0*/  IMAD.WIDE R16, R17, 0x4, R20 ;  /* 0x0000000411107825 */ /* 0x004fcc00078e0214 */
[----:B------:R1:W2:Y:S04]  /*0200*/  @!P0 LDG.E.128 R8, desc[UR4][R16.64] ;  /* 0x0000000410088981 */ /* 0x0002a8000c1e1d00 */
[----:B------:R3:W4:Y:S01]  /*0210*/  @!P0 LDG.E.EL.128 R4, desc[UR4][R18.64] ;  /* 0x0000000412048981 */ /* 0x000722000c2e1d00 */
[----:B------:R-:W-:Y:S01]  /*0220*/  SHF.R.S32.HI R14, RZ, 0x15, R13 ;  /* 0x00000015ff0e7819 */ /* 0x000fe2000001140d */
[----:B------:R-:W-:Y:S01]  /*0230*/  VIADD R13, R0, 0x200 ;  /* 0x00000200000d7836 */ /* 0x000fe20000000000 */
[C---:B------:R-:W-:Y:S01]  /*0240*/  ISETP.GT.AND P2, PT, R12.reuse, 0x1ff, PT ;  /* 0x000001ff0c00780c */ /* 0x040fe20003f44270 */
[----:B------:R-:W-:Y:S01]  /*0250*/  IMAD.SHL.U32 R12, R12, 0x40, RZ ;  /* 0x000000400c0c7824 */ /* 0x000fe200078e00ff */
[----:B------:R-:W-:Y:S02]  /*0260*/  SGXT R14, R14, 0x1 ;  /* 0x000000010e0e781a */ /* 0x000fe40000000200 */
[----:B-1----:R-:W-:-:S02]  /*0270*/  CS2R R16, SRZ ;  /* 0x0000000000107805 */ /* 0x002fc4000001ff00 */
[----:B------:R-:W-:Y:S02]  /*0280*/  SHF.R.S32.HI R22, RZ, 0x1f, R13 ;  /* 0x0000001fff167819 */ /* 0x000fe4000001140d */
[-C--:B------:R-:W-:Y:S02]  /*0290*/  LEA.HI R15, R14, R13.reuse, RZ, 0x6 ;  /* 0x0000000d0e0f7211 */ /* 0x080fe400078f30ff */
[----:B---3--:R-:W-:Y:S02]  /*02a0*/  CS2R R18, SRZ ;  /* 0x0000000000127805 */ /* 0x008fe4000001ff00 */
[----:B------:R-:W-:Y:S02]  /*02b0*/  LEA.HI R23, R22, R13, RZ, 0x10 ;  /* 0x0000000d16177211 */ /* 0x000fe400078f80ff */
[----:B------:R-:W-:Y:S02]  /*02c0*/  SHF.R.S32.HI R22, RZ, 0x6, R15 ;  /* 0x00000006ff167819 */ /* 0x000fe4000001140f */
[----:B------:R-:W-:-:S02]  /*02d0*/  SHF.R.S32.HI R14, RZ, 0x10, R23 ;  /* 0x00000010ff0e7819 */ /* 0x000fc40000011417 */
[----:B------:R-:W-:Y:S02]  /*02e0*/  SHF.R.S32.HI R15, RZ, 0x1f, R15 ;  /* 0x0000001fff0f7819 */ /* 0x000fe4000001140f */
[----:B------:R-:W-:Y:S01]  /*02f0*/  LOP3.LUT R23, R23, 0xffff0000, RZ, 0xc0, !PT ;  /* 0xffff000017177812 */ /* 0x000fe200078ec0ff */
[----:B------:R-:W-:Y:S01]  /*0300*/  IMAD.SHL.U32 R24, R14, 0x8000, RZ ;  /* 0x000080000e187824 */ /* 0x000fe200078e00ff */
[----:B------:R-:W-:-:S04]  /*0310*/  LEA.HI R15, R15, R22, RZ, 0xa ;  /* 0x000000160f0f7211 */ /* 0x000fc800078f50ff */
[----:B------:R-:W-:Y:S02]  /*0320*/  IADD3 R23, R24, R13, -R23 ;  /* 0x0000000d18177210 */ /* 0x000fe40007ffe817 */
[----:B------:R-:W-:Y:S01]  /*0330*/  LOP3.LUT R13, R15, 0xfffffc00, RZ, 0xc0, !PT ;  /* 0xfffffc000f0d7812 */ /* 0x000fe200078ec0ff */
[----:B------:R-:W-:Y:S01]  /*0340*/  IMAD R15, R14, 0x40, R3 ;  /* 0x000000400e0f7824 */ /* 0x000fe200078e0203 */
[----:B------:R-:W-:Y:S01]  /*0350*/  SHF.R.S32.HI R14, RZ, 0x1f, R2 ;  /* 0x0000001fff0e7819 */ /* 0x000fe20000011402 */
[----:B------:R-:W-:Y:S01]  /*0360*/  IMAD.WIDE R20, R23, 0x4, R20 ;  /* 0x0000000417147825 */ /* 0x000fe200078e0214 */
[----:B------:R-:W-:Y:S02]  /*0370*/  IADD3 R2, P3, P4, R12, R3, R2 ;  /* 0x000000030c027210 */ /* 0x000fe40007c7e002 */
[----:B------:R-:W-:Y:S01]  /*0380*/  SHF.R.S32.HI R23, RZ, 0x1f, R12 ;  /* 0x0000001fff177819 */ /* 0x000fe2000001140c */
[----:B------:R-:W-:Y:S01]  /*0390*/  IMAD.IADD R13, R22, 0x1, -R13 ;  /* 0x00000001160d7824 */ /* 0x000fe200078e0a0d */
[----:B------:R-:W-:Y:S01]  /*03a0*/  SHF.R.S32.HI R22, RZ, 0x1f, R3 ;  /* 0x0000001fff167819 */ /* 0x000fe20000011403 */
[----:B------:R-:W-:-:S03]  /*03b0*/  IMAD.WIDE R26, R15, 0x4, R26 ;  /* 0x000000040f1a7825 */ /* 0x000fc600078e021a */
[----:B------:R-:W-:Y:S02]  /*03c0*/  ISETP.GE.AND P1, PT, R13, 0x200, PT ;  /* 0x000002000d00780c */ /* 0x000fe40003f26270 */
[----:B------:R-:W-:Y:S02]  /*03d0*/  IADD3.X R23, R23, R22, R14, P3, P4 ;  /* 0x0000001617177210 */ /* 0x000fe40001fe840e */
[----:B------:R-:W-:Y:S02]  /*03e0*/  CS2R R14, SRZ ;  /* 0x00000000000e7805 */ /* 0x000fe4000001ff00 */
[----:B------:R-:W-:Y:S02]  /*03f0*/  ISETP.GT.AND P3, PT, R13, 0x1ff, PT ;  /* 0x000001ff0d00780c */ /* 0x000fe40003f64270 */
[----:B------:R-:W-:-:S04]  /*0400*/  LEA R28, P4, R2, UR6, 0x2 ;  /* 0x00000006021c7c11 */ /* 0x000fc8000f8810ff */
[----:B------:R-:W-:Y:S01]  /*0410*/  LEA.HI.X R29, R2, UR7, R23, 0x2, P4 ;  /* 0x00000007021d7c11 */ /* 0x000fe2000a0f1417 */
[----:B------:R1:W3:Y:S02]  /*0420*/  @!P1 LDG.E.128 R16, desc[UR4][R20.64] ;  /* 0x0000000414109981 */ /* 0x0002e4000c1e1d00 */
[----:B-1----:R-:W-:Y:S02]  /*0430*/  CS2R R20, SRZ ;  /* 0x0000000000147805 */ /* 0x002fe4000001ff00 */
[----:B--2---:R-:W-:Y:S02]  /*0440*/  SEL R8, R8, RZ, !P0 ;  /* 0x000000ff08087207 */ /* 0x004fe40004000000 */
[----:B----4-:R-:W-:-:S05]  /*0450*/  SEL R25, R4, RZ, !P0 ;  /* 0x000000ff04197207 */ /* 0x010fca0004000000 */
[----:B------:R-:W-:Y:S01]  /*0460*/  FMUL R4, R8, R25 ;  /* 0x0000001908047220 */ /* 0x000fe20000400000 */
[----:B------:R-:W-:Y:S01]  /*0470*/  IMAD.SHL.U32 R8, R13, 0x40, RZ ;  /* 0x000000400d087824 */ /* 0x000fe200078e00ff */
[----:B------:R-:W-:-:S04]  /*0480*/  CS2R R12, SRZ ;  /* 0x00000000000c7805 */ /* 0x000fc8000001ff00 */
[--C-:B------:R-:W-:Y:S02]  /*0490*/  IADD3 R3, P5, P6, R8, R3, R24.reuse ;  /* 0x0000000308037210 */ /* 0x100fe40007ebe018 */
[----:B------:R-:W-:Y:S01]  /*04a0*/  SHF.R.S32.HI R24, RZ, 0x1f, R24 ;  /* 0x0000001fff187819 */ /* 0x000fe20000011418 */
[----:B------:R1:W2:Y:S01]  /*04b0*/  @!P1 LDG.E.EL.128 R12, desc[UR4][R26.64] ;  /* 0x000000041a0c9981 */ /* 0x0002a2000c2e1d00 */
[----:B------:R-:W-:Y:S02]  /*04c0*/  SHF.R.S32.HI R25, RZ, 0x1f, R8 ;  /* 0x0000001fff197819 */ /* 0x000fe40000011408 */
[----:B------:R-:W-:Y:S02]  /*04d0*/  LEA R2, P4, R3, UR6, 0x2 ;  /* 0x0000000603027c11 */ /* 0x000fe4000f8810ff */
[----:B------:R-:W-:Y:S02]  /*04e0*/  IADD3.X R8, R25, R22, R24, P5, P6 ;  /* 0x0000001619087210 */ /* 0x000fe40002fec418 */
[----:B------:R-:W-:-:S02]  /*04f0*/  CS2R R22, SRZ ;  /* 0x0000000000167805 */ /* 0x000fc4000001ff00 */
[----:B------:R-:W-:Y:S02]  /*0500*/  CS2R R24, SRZ ;  /* 0x0000000000187805 */ /* 0x000fe4000001ff00 */
[----:B------:R-:W-:Y:S02]  /*0510*/  LEA.HI.X R3, R3, UR7, R8, 0x2, P4 ;  /* 0x0000000703037c11 */ /* 0x000fe4000a0f1408 */
[----:B-1----:R-:W-:Y:S01]  /*0520*/  CS2R R26, SRZ ;  /* 0x00000000001a7805 */ /* 0x002fe2000001ff00 */
[----:B------:R-:W4:Y:S05]  /*0530*/  @P2 LDG.E.128 R20, desc[UR4][R28.64+-0x20000] ;  /* 0xfe0000041c142981 */ /* 0x000f2a000c1e1d00 */
[----:B------:R2:W5:Y:S01]  /*0540*/  @P3 LDG.E.128 R24, desc[UR4][R2.64+-0x20000] ;  /* 0xfe00000402183981 */ /* 0x000562000c1e1d00 */
[----:B------:R-:W-:-:S02]  /*0550*/  SEL R9, R9, RZ, !P0 ;  /* 0x000000ff09097207 */ /* 0x000fc40004000000 */
[----:B------:R-:W-:Y:S02]  /*0560*/  SEL R8, R5, RZ, !P0 ;  /* 0x000000ff05087207 */ /* 0x000fe40004000000 */
[----:B------:R-:W-:-:S03]  /*0570*/  SEL R5, R6, RZ, !P0 ;  /* 0x000000ff06057207 */ /* 0x000fc60004000000 */
[----:B------:R-:W-:Y:S02]  /*0580*/  FMUL R6, R9, R8 ;  /* 0x0000000809067220 */ /* 0x000fe40000400000 */
[----:B------:R-:W1:Y:S01]  /*0590*/  LDC.64 R8, c[0x0][0x228] ;  /* 0x00008a00ff087b82 */ /* 0x000e620000000a00 */
[----:B------:R-:W-:Y:S02]  /*05a0*/  SEL R10, R10, RZ, !P0 ;  /* 0x000000ff0a0a7207 */ /* 0x000fe40004000000 */
[----:B------:R-:W-:-:S03]  /*05b0*/  SEL R11, R11, RZ, !P0 ;  /* 0x000000ff0b0b7207 */ /* 0x000fc60004000000 */
[----:B------:R-:W-:Y:S01]  /*05c0*/  FMUL R5, R10, R5 ;  /* 0x000000050a057220 */ /* 0x000fe20000400000 */
[----:B------:R-:W-:Y:S02]  /*05d0*/  SEL R10, R7, RZ, !P0 ;  /* 0x000000ff070a7207 */ /* 0x000fe40004000000 */
[----:B---3--:R-:W-:Y:S02]  /*05e0*/  SEL R16, R16, RZ, !P1 ;  /* 0x000000ff10107207 */ /* 0x008fe40004800000 */
[----:B------:R-:W-:Y:S02]  /*05f0*/  SEL R17, R17, RZ, !P1 ;  /* 0x000000ff11117207 */ /* 0x000fe40004800000 */
[----:B------:R-:W-:Y:S02]  /*0600*/  SEL R18, R18, RZ, !P1 ;  /* 0x000000ff12127207 */ /* 0x000fe40004800000 */
[----:B------:R-:W-:Y:S01]  /*0610*/  SEL R19, R19, RZ, !P1 ;  /* 0x000000ff13137207 */ /* 0x000fe20004800000 */
[----:B------:R-:W-:Y:S01]  /*0620*/  FMUL R10, R11, R10 ;  /* 0x0000000a0b0a7220 */ /* 0x000fe20000400000 */
[----:B01----:R-:W-:Y:S01]  /*0630*/  IMAD.WIDE R8, R0, 0x4, R8 ;  /* 0x0000000400087825 */ /* 0x003fe200078e0208 */
[----:B--2---:R-:W-:-:S02]  /*0640*/  SEL R3, R12, RZ, !P1 ;  /* 0x000000ff0c037207 */ /* 0x004fc40004800000 */
[----:B------:R-:W-:Y:S02]  /*0650*/  SEL R2, R13, RZ, !P1 ;  /* 0x000000ff0d027207 */ /* 0x000fe40004800000 */
[----:B------:R-:W-:Y:S02]  /*0660*/  SEL R7, R14, RZ, !P1 ;  /* 0x000000ff0e077207 */ /* 0x000fe40004800000 */
[----:B------:R-:W-:Y:S01]  /*0670*/  SEL R28, R15, RZ, !P1 ;  /* 0x000000ff0f1c7207 */ /* 0x000fe20004800000 */
[----:B------:R-:W-:Y:S01]  /*0680*/  FMUL R12, R16, R3 ;  /* 0x00000003100c7220 */ /* 0x000fe20000400000 */
[----:B------:R-:W-:Y:S01]  /*0690*/  FMUL R13, R17, R2 ;  /* 0x00000002110d7220 */ /* 0x000fe20000400000 */
[----:B------:R-:W-:Y:S02]  /*06a0*/  FMUL R14, R18, R7 ;  /* 0x00000007120e7220 */ /* 0x000fe40000400000 */
[----:B------:R-:W-:Y:S01]  /*06b0*/  FMUL R15, R19, R28 ;  /* 0x0000001c130f7220 */ /* 0x000fe20000400000 */
[----:B----4-:R-:W-:-:S02]  /*06c0*/  SEL R3, R20, RZ, P2 ;  /* 0x000000ff14037207 */ /* 0x010fc40001000000 */
[----:B------:R-:W-:Y:S02]  /*06d0*/  SEL R17, R21, RZ, P2 ;  /* 0x000000ff15117207 */ /* 0x000fe40001000000 */
[----:B------:R-:W-:Y:S02]  /*06e0*/  SEL R18, R22, RZ, P2 ;  /* 0x000000ff16127207 */ /* 0x000fe40001000000 */
[----:B------:R-:W-:Y:S02]  /*06f0*/  SEL R19, R23, RZ, P2 ;  /* 0x000000ff17137207 */ /* 0x000fe40001000000 */
[----:B-----5:R-:W-:Y:S02]  /*0700*/  @P1 SEL R12, R24, RZ, P3 ;  /* 0x000000ff180c1207 */ /* 0x020fe40001800000 */
[----:B------:R-:W-:Y:S02]  /*0710*/  @P1 SEL R13, R25, RZ, P3 ;  /* 0x000000ff190d1207 */ /* 0x000fe40001800000 */
[----:B------:R-:W-:-:S02]  /*0720*/  @P1 SEL R14, R26, RZ, P3 ;  /* 0x000000ff1a0e1207 */ /* 0x000fc40001800000 */
[----:B------:R-:W-:Y:S02]  /*0730*/  @P1 SEL R15, R27, RZ, P3 ;  /* 0x000000ff1b0f1207 */ /* 0x000fe40001800000 */
[----:B------:R-:W-:Y:S02]  /*0740*/  SEL R16, R4, R3, !P0 ;  /* 0x0000000304107207 */ /* 0x000fe40004000000 */
[----:B------:R-:W-:Y:S02]  /*0750*/  SEL R17, R6, R17, !P0 ;  /* 0x0000001106117207 */ /* 0x000fe40004000000 */
[----:B------:R-:W-:Y:S02]  /*0760*/  SEL R18, R5, R18, !P0 ;  /* 0x0000001205127207 */ /* 0x000fe40004000000 */
[----:B------:R-:W-:Y:S01]  /*0770*/  SEL R19, R10, R19, !P0 ;  /* 0x000000130a137207 */ /* 0x000fe20004000000 */
[----:B------:R-:W-:Y:S04]  /*0780*/  STG.E.128 desc[UR4][R8.64+0x800], R12 ;  /* 0x0008000c08007986 */ /* 0x000fe8000c101d04 */
[----:B------:R-:W-:Y:S01]  /*0790*/  STG.E.128 desc[UR4][R8.64], R16 ;  /* 0x0000001008007986 */ /* 0x000fe2000c101d04 */
[----:B------:R-:W-:Y:S05]  /*07a0*/  EXIT ;  /* 0x000000000000794d */ /* 0x000fea0003800000 */
.L_x_0:
[----:B------:R-:W-:-:S00]  /*07b0*/  BRA `(.L_x_0) ;  /* 0xfffffffc00fc7947 */ /* 0x000fc0000383ffff */
[----:B------:R-:W-:-:S00]  /*07c0*/  NOP ;  /* 0x0000000000007918 */ /* 0x000fc00000000000 */
        /* <DEDUP_REMOVED lines=11> */
.L_x_1:


//--------------------- .nv.constant0.triton_poi_fused_cat_29 --------------------------
	.section	.nv.constant0.triton_poi_fused_cat_29,"a",@progbits
	.sectionflags	@""
	.align	4
.nv.constant0.triton_poi_fused_cat_29:
	.zero		564
